//
// Generated by NVIDIA NVVM Compiler
//
// Compiler Build ID: CL-36424714
// Cuda compilation tools, release 13.0, V13.0.88
// Based on NVVM 20.0.0
//

.version 9.0
.target sm_100
.address_size 64

	// .globl	_Z19threedp3_likelihoodPfS_fiii

.visible .entry _Z19threedp3_likelihoodPfS_fiii(
	.param .u64 .ptr .align 1 _Z19threedp3_likelihoodPfS_fiii_param_0,
	.param .u64 .ptr .align 1 _Z19threedp3_likelihoodPfS_fiii_param_1,
	.param .f32 _Z19threedp3_likelihoodPfS_fiii_param_2,
	.param .u32 _Z19threedp3_likelihoodPfS_fiii_param_3,
	.param .u32 _Z19threedp3_likelihoodPfS_fiii_param_4,
	.param .u32 _Z19threedp3_likelihoodPfS_fiii_param_5
)
{
	.reg .pred 	%p<39>;
	.reg .b32 	%r<79>;
	.reg .b32 	%f<205>;
	.reg .b64 	%rd<12>;

	ld.param.u64 	%rd4, [_Z19threedp3_likelihoodPfS_fiii_param_0];
	ld.param.u64 	%rd5, [_Z19threedp3_likelihoodPfS_fiii_param_1];
	ld.param.f32 	%f25, [_Z19threedp3_likelihoodPfS_fiii_param_2];
	ld.param.u32 	%r20, [_Z19threedp3_likelihoodPfS_fiii_param_3];
	ld.param.u32 	%r21, [_Z19threedp3_likelihoodPfS_fiii_param_4];
	cvta.to.global.u64 	%rd1, %rd4;
	cvta.to.global.u64 	%rd6, %rd5;
	mov.u32 	%r23, %tid.x;
	mov.u32 	%r24, %tid.y;
	mul.lo.s32 	%r25, %r23, %r24;
	mov.u32 	%r1, %ctaid.x;
	mov.u32 	%r2, %ctaid.y;
	mul.lo.s32 	%r26, %r1, %r20;
	shl.b32 	%r27, %r26, 2;
	shl.b32 	%r3, %r2, 2;
	add.s32 	%r28, %r27, %r3;
	mul.wide.s32 	%rd7, %r28, 4;
	add.s64 	%rd8, %rd6, %rd7;
	ld.global.f32 	%f1, [%rd8];
	ld.global.f32 	%f2, [%rd8+4];
	ld.global.f32 	%f3, [%rd8+8];
	add.s32 	%r72, %r1, -5;
	mul.lo.s32 	%r5, %r21, %r25;
	shl.b32 	%r6, %r20, 2;
	add.s64 	%rd2, %rd1, 4;
	mov.b32 	%r77, 0;
$L__BB0_1:
	add.s32 	%r30, %r72, %r5;
	mad.lo.s32 	%r31, %r6, %r30, %r3;
	add.s32 	%r74, %r31, -20;
	mov.b32 	%r76, -5;
	mov.u32 	%r75, %r2;
$L__BB0_2:
	setp.ge.s32 	%p1, %r72, %r21;
	add.s32 	%r32, %r75, -5;
	or.b32  	%r33, %r32, %r72;
	setp.lt.s32 	%p2, %r33, 0;
	setp.ge.s32 	%p3, %r32, %r20;
	or.pred  	%p4, %p1, %p3;
	or.pred  	%p5, %p4, %p2;
	@%p5 bra 	$L__BB0_20;
	mul.wide.s32 	%rd9, %r74, 4;
	add.s64 	%rd3, %rd2, %rd9;
	setp.leu.f32 	%p6, %f3, 0f00000000;
	ld.global.f32 	%f26, [%rd3+4];
	setp.leu.f32 	%p7, %f26, 0f00000000;
	or.pred  	%p8, %p6, %p7;
	@%p8 bra 	$L__BB0_20;
	ld.global.f32 	%f5, [%rd3];
	ld.global.f32 	%f28, [%rd3+-4];
	sub.f32 	%f6, %f28, %f1;
	abs.f32 	%f7, %f6;
	setp.eq.f32 	%p9, %f6, 0f3F800000;
	mov.f32 	%f202, 0f3F800000;
	@%p9 bra 	$L__BB0_9;
	setp.num.f32 	%p10, %f7, %f7;
	@%p10 bra 	$L__BB0_7;
	mov.f32 	%f84, 0f40000000;
	add.rn.f32 	%f202, %f6, %f84;
	bra.uni 	$L__BB0_9;
$L__BB0_7:
	setp.lt.f32 	%p11, %f7, 0f00800000;
	mul.f32 	%f29, %f7, 0f4B800000;
	selp.f32 	%f30, %f29, %f7, %p11;
	mov.b32 	%r34, %f30;
	add.s32 	%r35, %r34, -1060439283;
	and.b32  	%r36, %r35, -8388608;
	sub.s32 	%r37, %r34, %r36;
	mov.b32 	%f31, %r37;
	cvt.rn.f32.s32 	%f32, %r36;
	selp.f32 	%f33, 0fC1C00000, 0f00000000, %p11;
	fma.rn.f32 	%f34, %f32, 0f34000000, %f33;
	add.f32 	%f35, %f31, 0fBF800000;
	add.f32 	%f36, %f31, 0f3F800000;
	rcp.approx.ftz.f32 	%f37, %f36;
	add.f32 	%f38, %f35, %f35;
	mul.f32 	%f39, %f38, %f37;
	mul.f32 	%f40, %f39, %f39;
	neg.f32 	%f41, %f39;
	sub.f32 	%f42, %f35, %f39;
	add.f32 	%f43, %f42, %f42;
	fma.rn.f32 	%f44, %f41, %f35, %f43;
	mul.rn.f32 	%f45, %f37, %f44;
	fma.rn.f32 	%f46, %f40, 0f3A2C32E4, 0f3B52E7DB;
	fma.rn.f32 	%f47, %f46, %f40, 0f3C93BB73;
	fma.rn.f32 	%f48, %f47, %f40, 0f3DF6384F;
	mul.rn.f32 	%f49, %f48, %f40;
	fma.rn.f32 	%f50, %f39, 0f3FB8AA3B, %f34;
	mul.f32 	%f51, %f49, 0f40400000;
	sub.f32 	%f52, %f34, %f50;
	fma.rn.f32 	%f53, %f39, 0f3FB8AA3B, %f52;
	fma.rn.f32 	%f54, %f45, 0f3FB8AA3B, %f53;
	fma.rn.f32 	%f55, %f39, 0f32A55E34, %f54;
	fma.rn.f32 	%f56, %f51, %f45, %f55;
	fma.rn.f32 	%f57, %f49, %f39, %f56;
	add.rn.f32 	%f58, %f50, %f57;
	mov.f32 	%f59, 0f40000000;
	mul.rn.f32 	%f60, %f58, %f59;
	cvt.rni.f32.f32 	%f61, %f60;
	sub.f32 	%f62, %f60, %f61;
	neg.f32 	%f63, %f60;
	fma.rn.f32 	%f64, %f58, 0f40000000, %f63;
	neg.f32 	%f65, %f50;
	add.rn.f32 	%f66, %f58, %f65;
	neg.f32 	%f67, %f66;
	add.rn.f32 	%f68, %f57, %f67;
	fma.rn.f32 	%f69, %f68, 0f40000000, %f64;
	add.f32 	%f70, %f62, %f69;
	setp.gt.f32 	%p12, %f61, 0f00000000;
	selp.b32 	%r38, 0, -2097152000, %p12;
	setp.neu.f32 	%p13, %f6, 0f00000000;
	setp.neu.f32 	%p14, %f7, 0f7F800000;
	setp.lt.f32 	%p15, %f60, 0f00000000;
	selp.f32 	%f71, 0f00000000, 0f7F800000, %p15;
	abs.f32 	%f72, %f60;
	setp.gt.f32 	%p16, %f72, 0f43180000;
	cvt.rzi.s32.f32 	%r39, %f61;
	shl.b32 	%r40, %r39, 23;
	sub.s32 	%r41, %r40, %r38;
	mov.b32 	%f73, %r41;
	add.s32 	%r42, %r38, 2130706432;
	mov.b32 	%f74, %r42;
	fma.rn.f32 	%f75, %f70, 0f391FCB8E, 0f3AAF85ED;
	fma.rn.f32 	%f76, %f75, %f70, 0f3C1D9856;
	fma.rn.f32 	%f77, %f76, %f70, 0f3D6357BB;
	fma.rn.f32 	%f78, %f77, %f70, 0f3E75FDEC;
	fma.rn.f32 	%f79, %f78, %f70, 0f3F317218;
	fma.rn.f32 	%f80, %f79, %f70, 0f3F800000;
	mul.f32 	%f81, %f80, %f74;
	mul.f32 	%f82, %f81, %f73;
	selp.f32 	%f202, %f71, %f82, %p16;
	and.pred  	%p17, %p13, %p14;
	@%p17 bra 	$L__BB0_9;
	add.f32 	%f83, %f6, %f6;
	mov.b32 	%r43, %f83;
	and.b32  	%r44, %r43, 2147483647;
	mov.b32 	%f202, %r44;
$L__BB0_9:
	sub.f32 	%f12, %f5, %f2;
	abs.f32 	%f13, %f12;
	setp.eq.f32 	%p18, %f12, 0f3F800000;
	mov.f32 	%f203, 0f3F800000;
	@%p18 bra 	$L__BB0_14;
	setp.num.f32 	%p19, %f13, %f13;
	@%p19 bra 	$L__BB0_12;
	mov.f32 	%f141, 0f40000000;
	add.rn.f32 	%f203, %f12, %f141;
	bra.uni 	$L__BB0_14;
$L__BB0_12:
	setp.lt.f32 	%p20, %f13, 0f00800000;
	mul.f32 	%f86, %f13, 0f4B800000;
	selp.f32 	%f87, %f86, %f13, %p20;
	mov.b32 	%r45, %f87;
	add.s32 	%r46, %r45, -1060439283;
	and.b32  	%r47, %r46, -8388608;
	sub.s32 	%r48, %r45, %r47;
	mov.b32 	%f88, %r48;
	cvt.rn.f32.s32 	%f89, %r47;
	selp.f32 	%f90, 0fC1C00000, 0f00000000, %p20;
	fma.rn.f32 	%f91, %f89, 0f34000000, %f90;
	add.f32 	%f92, %f88, 0fBF800000;
	add.f32 	%f93, %f88, 0f3F800000;
	rcp.approx.ftz.f32 	%f94, %f93;
	add.f32 	%f95, %f92, %f92;
	mul.f32 	%f96, %f95, %f94;
	mul.f32 	%f97, %f96, %f96;
	neg.f32 	%f98, %f96;
	sub.f32 	%f99, %f92, %f96;
	add.f32 	%f100, %f99, %f99;
	fma.rn.f32 	%f101, %f98, %f92, %f100;
	mul.rn.f32 	%f102, %f94, %f101;
	fma.rn.f32 	%f103, %f97, 0f3A2C32E4, 0f3B52E7DB;
	fma.rn.f32 	%f104, %f103, %f97, 0f3C93BB73;
	fma.rn.f32 	%f105, %f104, %f97, 0f3DF6384F;
	mul.rn.f32 	%f106, %f105, %f97;
	fma.rn.f32 	%f107, %f96, 0f3FB8AA3B, %f91;
	mul.f32 	%f108, %f106, 0f40400000;
	sub.f32 	%f109, %f91, %f107;
	fma.rn.f32 	%f110, %f96, 0f3FB8AA3B, %f109;
	fma.rn.f32 	%f111, %f102, 0f3FB8AA3B, %f110;
	fma.rn.f32 	%f112, %f96, 0f32A55E34, %f111;
	fma.rn.f32 	%f113, %f108, %f102, %f112;
	fma.rn.f32 	%f114, %f106, %f96, %f113;
	add.rn.f32 	%f115, %f107, %f114;
	mov.f32 	%f116, 0f40000000;
	mul.rn.f32 	%f117, %f115, %f116;
	cvt.rni.f32.f32 	%f118, %f117;
	sub.f32 	%f119, %f117, %f118;
	neg.f32 	%f120, %f117;
	fma.rn.f32 	%f121, %f115, 0f40000000, %f120;
	neg.f32 	%f122, %f107;
	add.rn.f32 	%f123, %f115, %f122;
	neg.f32 	%f124, %f123;
	add.rn.f32 	%f125, %f114, %f124;
	fma.rn.f32 	%f126, %f125, 0f40000000, %f121;
	add.f32 	%f127, %f119, %f126;
	setp.gt.f32 	%p21, %f118, 0f00000000;
	selp.b32 	%r49, 0, -2097152000, %p21;
	setp.neu.f32 	%p22, %f12, 0f00000000;
	setp.neu.f32 	%p23, %f13, 0f7F800000;
	setp.lt.f32 	%p24, %f117, 0f00000000;
	selp.f32 	%f128, 0f00000000, 0f7F800000, %p24;
	abs.f32 	%f129, %f117;
	setp.gt.f32 	%p25, %f129, 0f43180000;
	cvt.rzi.s32.f32 	%r50, %f118;
	shl.b32 	%r51, %r50, 23;
	sub.s32 	%r52, %r51, %r49;
	mov.b32 	%f130, %r52;
	add.s32 	%r53, %r49, 2130706432;
	mov.b32 	%f131, %r53;
	fma.rn.f32 	%f132, %f127, 0f391FCB8E, 0f3AAF85ED;
	fma.rn.f32 	%f133, %f132, %f127, 0f3C1D9856;
	fma.rn.f32 	%f134, %f133, %f127, 0f3D6357BB;
	fma.rn.f32 	%f135, %f134, %f127, 0f3E75FDEC;
	fma.rn.f32 	%f136, %f135, %f127, 0f3F317218;
	fma.rn.f32 	%f137, %f136, %f127, 0f3F800000;
	mul.f32 	%f138, %f137, %f131;
	mul.f32 	%f139, %f138, %f130;
	selp.f32 	%f203, %f128, %f139, %p25;
	and.pred  	%p26, %p22, %p23;
	@%p26 bra 	$L__BB0_14;
	add.f32 	%f140, %f12, %f12;
	mov.b32 	%r54, %f140;
	and.b32  	%r55, %r54, 2147483647;
	mov.b32 	%f203, %r55;
$L__BB0_14:
	add.f32 	%f18, %f202, %f203;
	sub.f32 	%f19, %f26, %f3;
	abs.f32 	%f20, %f19;
	setp.eq.f32 	%p27, %f19, 0f3F800000;
	mov.f32 	%f204, 0f3F800000;
	@%p27 bra 	$L__BB0_19;
	setp.num.f32 	%p28, %f20, %f20;
	@%p28 bra 	$L__BB0_17;
	mov.f32 	%f198, 0f40000000;
	add.rn.f32 	%f204, %f19, %f198;
	bra.uni 	$L__BB0_19;
$L__BB0_17:
	setp.lt.f32 	%p29, %f20, 0f00800000;
	mul.f32 	%f143, %f20, 0f4B800000;
	selp.f32 	%f144, %f143, %f20, %p29;
	mov.b32 	%r56, %f144;
	add.s32 	%r57, %r56, -1060439283;
	and.b32  	%r58, %r57, -8388608;
	sub.s32 	%r59, %r56, %r58;
	mov.b32 	%f145, %r59;
	cvt.rn.f32.s32 	%f146, %r58;
	selp.f32 	%f147, 0fC1C00000, 0f00000000, %p29;
	fma.rn.f32 	%f148, %f146, 0f34000000, %f147;
	add.f32 	%f149, %f145, 0fBF800000;
	add.f32 	%f150, %f145, 0f3F800000;
	rcp.approx.ftz.f32 	%f151, %f150;
	add.f32 	%f152, %f149, %f149;
	mul.f32 	%f153, %f152, %f151;
	mul.f32 	%f154, %f153, %f153;
	neg.f32 	%f155, %f153;
	sub.f32 	%f156, %f149, %f153;
	add.f32 	%f157, %f156, %f156;
	fma.rn.f32 	%f158, %f155, %f149, %f157;
	mul.rn.f32 	%f159, %f151, %f158;
	fma.rn.f32 	%f160, %f154, 0f3A2C32E4, 0f3B52E7DB;
	fma.rn.f32 	%f161, %f160, %f154, 0f3C93BB73;
	fma.rn.f32 	%f162, %f161, %f154, 0f3DF6384F;
	mul.rn.f32 	%f163, %f162, %f154;
	fma.rn.f32 	%f164, %f153, 0f3FB8AA3B, %f148;
	mul.f32 	%f165, %f163, 0f40400000;
	sub.f32 	%f166, %f148, %f164;
	fma.rn.f32 	%f167, %f153, 0f3FB8AA3B, %f166;
	fma.rn.f32 	%f168, %f159, 0f3FB8AA3B, %f167;
	fma.rn.f32 	%f169, %f153, 0f32A55E34, %f168;
	fma.rn.f32 	%f170, %f165, %f159, %f169;
	fma.rn.f32 	%f171, %f163, %f153, %f170;
	add.rn.f32 	%f172, %f164, %f171;
	mov.f32 	%f173, 0f40000000;
	mul.rn.f32 	%f174, %f172, %f173;
	cvt.rni.f32.f32 	%f175, %f174;
	sub.f32 	%f176, %f174, %f175;
	neg.f32 	%f177, %f174;
	fma.rn.f32 	%f178, %f172, 0f40000000, %f177;
	neg.f32 	%f179, %f164;
	add.rn.f32 	%f180, %f172, %f179;
	neg.f32 	%f181, %f180;
	add.rn.f32 	%f182, %f171, %f181;
	fma.rn.f32 	%f183, %f182, 0f40000000, %f178;
	add.f32 	%f184, %f176, %f183;
	setp.gt.f32 	%p30, %f175, 0f00000000;
	selp.b32 	%r60, 0, -2097152000, %p30;
	setp.neu.f32 	%p31, %f19, 0f00000000;
	setp.neu.f32 	%p32, %f20, 0f7F800000;
	setp.lt.f32 	%p33, %f174, 0f00000000;
	selp.f32 	%f185, 0f00000000, 0f7F800000, %p33;
	abs.f32 	%f186, %f174;
	setp.gt.f32 	%p34, %f186, 0f43180000;
	cvt.rzi.s32.f32 	%r61, %f175;
	shl.b32 	%r62, %r61, 23;
	sub.s32 	%r63, %r62, %r60;
	mov.b32 	%f187, %r63;
	add.s32 	%r64, %r60, 2130706432;
	mov.b32 	%f188, %r64;
	fma.rn.f32 	%f189, %f184, 0f391FCB8E, 0f3AAF85ED;
	fma.rn.f32 	%f190, %f189, %f184, 0f3C1D9856;
	fma.rn.f32 	%f191, %f190, %f184, 0f3D6357BB;
	fma.rn.f32 	%f192, %f191, %f184, 0f3E75FDEC;
	fma.rn.f32 	%f193, %f192, %f184, 0f3F317218;
	fma.rn.f32 	%f194, %f193, %f184, 0f3F800000;
	mul.f32 	%f195, %f194, %f188;
	mul.f32 	%f196, %f195, %f187;
	selp.f32 	%f204, %f185, %f196, %p34;
	and.pred  	%p35, %p31, %p32;
	@%p35 bra 	$L__BB0_19;
	add.f32 	%f197, %f19, %f19;
	mov.b32 	%r65, %f197;
	and.b32  	%r66, %r65, 2147483647;
	mov.b32 	%f204, %r66;
$L__BB0_19:
	add.f32 	%f199, %f18, %f204;
	sqrt.rn.f32 	%f200, %f199;
	setp.lt.f32 	%p36, %f200, %f25;
	selp.u32 	%r67, 1, 0, %p36;
	add.s32 	%r77, %r77, %r67;
$L__BB0_20:
	add.s32 	%r76, %r76, 1;
	add.s32 	%r75, %r75, 1;
	add.s32 	%r74, %r74, 4;
	setp.ne.s32 	%p37, %r76, 6;
	@%p37 bra 	$L__BB0_2;
	add.s32 	%r19, %r72, 1;
	add.s32 	%r68, %r1, 5;
	setp.lt.s32 	%p38, %r72, %r68;
	mov.u32 	%r72, %r19;
	@%p38 bra 	$L__BB0_1;
	cvt.rn.f32.s32 	%f201, %r77;
	add.s32 	%r69, %r5, %r1;
	mad.lo.s32 	%r70, %r6, %r69, %r3;
	add.s32 	%r71, %r70, 3;
	mul.wide.s32 	%rd10, %r71, 4;
	add.s64 	%rd11, %rd1, %rd10;
	st.global.f32 	[%rd11], %f201;
	ret;

}


// ===== COMPILED SASS (sm_100) =====

	.target	sm_100

	.elftype	@"ET_EXEC"


//--------------------- .note.nv.tkinfo           --------------------------
	.section	.note.nv.tkinfo,"",@"SHT_NOTE"
	.sectionflags	@"SHF_NOTE_NV_TKINFO"
	.tkinfo
        /*0018*/ 	.word	0x00000002
        /*0030*/ 	.string	""
        /*0030*/ 	.string	"ptxas"
        /*0030*/ 	.string	"Cuda compilation tools, release 13.0, V13.0.88"
        /*0030*/ 	.string	"Build cuda_13.0.r13.0/compiler.36424714_0"
        /*0030*/ 	.string	"-arch sm_100 -m 64 "



//--------------------- .note.nv.cuinfo           --------------------------
	.section	.note.nv.cuinfo,"",@"SHT_NOTE"
	.sectionflags	@"SHF_NOTE_NV_CUINFO"
        /*0018*/ 	.short	0x0002
        /*001a*/ 	.short	0x0064
        /*001c*/ 	.short	0x0082
	.zero		2


//--------------------- .nv.info                  --------------------------
	.section	.nv.info,"",@"SHT_CUDA_INFO"
	.align	4


	//----- nvinfo : EIATTR_REGCOUNT
	.align		4
        /*0000*/ 	.byte	0x04, 0x2f
        /*0002*/ 	.short	(.L_1 - .L_0)
	.align		4
.L_0:
        /*0004*/ 	.word	index@(_Z19threedp3_likelihoodPfS_fiii)
        /*0008*/ 	.word	0x00000016


	//----- nvinfo : EIATTR_FRAME_SIZE
	.align		4
.L_1:
        /*000c*/ 	.byte	0x04, 0x11
        /*000e*/ 	.short	(.L_3 - .L_2)
	.align		4
.L_2:
        /*0010*/ 	.word	index@($__internal_0_$__cuda_sm20_sqrt_rn_f32_slowpath)
        /*0014*/ 	.word	0x00000000


	//----- nvinfo : EIATTR_FRAME_SIZE
	.align		4
.L_3:
        /*0018*/ 	.byte	0x04, 0x11
        /*001a*/ 	.short	(.L_5 - .L_4)
	.align		4
.L_4:
        /*001c*/ 	.word	index@(_Z19threedp3_likelihoodPfS_fiii)
        /*0020*/ 	.word	0x00000000


	//----- nvinfo : EIATTR_MIN_STACK_SIZE
	.align		4
.L_5:
        /*0024*/ 	.byte	0x04, 0x12
        /*0026*/ 	.short	(.L_7 - .L_6)
	.align		4
.L_6:
        /*0028*/ 	.word	index@(_Z19threedp3_likelihoodPfS_fiii)
        /*002c*/ 	.word	0x00000000
.L_7:


//--------------------- .nv.compat                --------------------------
	.section	.nv.compat,"",@"SHT_CUDA_COMPAT_INFO"
	.align	4
        /*0000*/ 	.byte	0x02, 0x09, 0x00, 0x00, 0x02, 0x02, 0x01, 0x00, 0x02, 0x05, 0x05, 0x00, 0x03, 0x07, 0x01, 0x01
        /*0010*/ 	.byte	0x02, 0x03, 0x00, 0x00, 0x02, 0x06, 0x01, 0x00, 0x04, 0x0b, 0x08, 0x00, 0x01, 0x00, 0x00, 0x00
        /*0020*/ 	.byte	0x00, 0x00, 0x00, 0x00


//--------------------- .nv.info._Z19threedp3_likelihoodPfS_fiii --------------------------
	.section	.nv.info._Z19threedp3_likelihoodPfS_fiii,"",@"SHT_CUDA_INFO"
	.sectionflags	@""
	.align	4


	//----- nvinfo : EIATTR_CUDA_API_VERSION
	.align		4
        /*0000*/ 	.byte	0x04, 0x37
        /*0002*/ 	.short	(.L_9 - .L_8)
.L_8:
        /*0004*/ 	.word	0x00000082


	//----- nvinfo : EIATTR_KPARAM_INFO
	.align		4
.L_9:
        /*0008*/ 	.byte	0x04, 0x17
        /*000a*/ 	.short	(.L_11 - .L_10)
.L_10:
        /*000c*/ 	.word	0x00000000
        /*0010*/ 	.short	0x0005
        /*0012*/ 	.short	0x001c
        /*0014*/ 	.byte	0x00, 0xf0, 0x11, 0x00


	//----- nvinfo : EIATTR_KPARAM_INFO
	.align		4
.L_11:
        /*0018*/ 	.byte	0x04, 0x17
        /*001a*/ 	.short	(.L_13 - .L_12)
.L_12:
        /*001c*/ 	.word	0x00000000
        /*0020*/ 	.short	0x0004
        /*0022*/ 	.short	0x0018
        /*0024*/ 	.byte	0x00, 0xf0, 0x11, 0x00


	//----- nvinfo : EIATTR_KPARAM_INFO
	.align		4
.L_13:
        /*0028*/ 	.byte	0x04, 0x17
        /*002a*/ 	.short	(.L_15 - .L_14)
.L_14:
        /*002c*/ 	.word	0x00000000
        /*0030*/ 	.short	0x0003
        /*0032*/ 	.short	0x0014
        /*0034*/ 	.byte	0x00, 0xf0, 0x11, 0x00


	//----- nvinfo : EIATTR_KPARAM_INFO
	.align		4
.L_15:
        /*0038*/ 	.byte	0x04, 0x17
        /*003a*/ 	.short	(.L_17 - .L_16)
.L_16:
        /*003c*/ 	.word	0x00000000
        /*0040*/ 	.short	0x0002
        /*0042*/ 	.short	0x0010
        /*0044*/ 	.byte	0x00, 0xf0, 0x11, 0x00


	//----- nvinfo : EIATTR_KPARAM_INFO
	.align		4
.L_17:
        /*0048*/ 	.byte	0x04, 0x17
        /*004a*/ 	.short	(.L_19 - .L_18)
.L_18:
        /*004c*/ 	.word	0x00000000
        /*0050*/ 	.short	0x0001
        /*0052*/ 	.short	0x0008
        /*0054*/ 	.byte	0x00, 0xf5, 0x21, 0x00


	//----- nvinfo : EIATTR_KPARAM_INFO
	.align		4
.L_19:
        /*0058*/ 	.byte	0x04, 0x17
        /*005a*/ 	.short	(.L_21 - .L_20)
.L_20:
        /*005c*/ 	.word	0x00000000
        /*0060*/ 	.short	0x0000
        /*0062*/ 	.short	0x0000
        /*0064*/ 	.byte	0x00, 0xf5, 0x21, 0x00


	//----- nvinfo : EIATTR_SPARSE_MMA_MASK
	.align		4
.L_21:
        /*0068*/ 	.byte	0x03, 0x50
        /*006a*/ 	.short	0x0000


	//----- nvinfo : EIATTR_MAXREG_COUNT
	.align		4
        /*006c*/ 	.byte	0x03, 0x1b
        /*006e*/ 	.short	0x00ff


	//----- nvinfo : EIATTR_MERCURY_ISA_VERSION
	.align		4
        /*0070*/ 	.byte	0x03, 0x5f
        /*0072*/ 	.short	0x0101


	//----- nvinfo : EIATTR_VRC_CTA_INIT_COUNT
	.align		4
        /*0074*/ 	.byte	0x02, 0x4a
	.zero		1
	.zero		1


	//----- nvinfo : EIATTR_EXIT_INSTR_OFFSETS
	.align		4
        /*0078*/ 	.byte	0x04, 0x1c
        /*007a*/ 	.short	(.L_23 - .L_22)


	//   ....[0]....
.L_22:
        /*007c*/ 	.word	0x000012b0


	//----- nvinfo : EIATTR_CRS_STACK_SIZE
	.align		4
.L_23:
        /*0080*/ 	.byte	0x04, 0x1e
        /*0082*/ 	.short	(.L_25 - .L_24)
.L_24:
        /*0084*/ 	.word	0x00000000


	//----- nvinfo : EIATTR_CBANK_PARAM_SIZE
	.align		4
.L_25:
        /*0088*/ 	.byte	0x03, 0x19
        /*008a*/ 	.short	0x0020


	//----- nvinfo : EIATTR_PARAM_CBANK
	.align		4
        /*008c*/ 	.byte	0x04, 0x0a
        /*008e*/ 	.short	(.L_27 - .L_26)
	.align		4
.L_26:
        /*0090*/ 	.word	index@(.nv.constant0._Z19threedp3_likelihoodPfS_fiii)
        /*0094*/ 	.short	0x0380
        /*0096*/ 	.short	0x0020


	//----- nvinfo : EIATTR_SW_WAR
	.align		4
.L_27:
        /*0098*/ 	.byte	0x04, 0x36
        /*009a*/ 	.short	(.L_29 - .L_28)
.L_28:
        /*009c*/ 	.word	0x00000008
.L_29:


//--------------------- .nv.callgraph             --------------------------
	.section	.nv.callgraph,"",@"SHT_CUDA_CALLGRAPH"
	.align	4
	.sectionentsize	8
	.align		4
        /*0000*/ 	.word	0x00000000
	.align		4
        /*0004*/ 	.word	0xffffffff
	.align		4
        /*0008*/ 	.word	0x00000000
	.align		4
        /*000c*/ 	.word	0xfffffffe
	.align		4
        /*0010*/ 	.word	0x00000000
	.align		4
        /*0014*/ 	.word	0xfffffffd
	.align		4
        /*0018*/ 	.word	0x00000000
	.align		4
        /*001c*/ 	.word	0xfffffffc


//--------------------- .text._Z19threedp3_likelihoodPfS_fiii --------------------------
	.section	.text._Z19threedp3_likelihoodPfS_fiii,"ax",@progbits
	.align	128
        .global         _Z19threedp3_likelihoodPfS_fiii
        .type           _Z19threedp3_likelihoodPfS_fiii,@function
        .size           _Z19threedp3_likelihoodPfS_fiii,(.L_x_15 - _Z19threedp3_likelihoodPfS_fiii)
        .other          _Z19threedp3_likelihoodPfS_fiii,@"STO_CUDA_ENTRY STV_DEFAULT"
_Z19threedp3_likelihoodPfS_fiii:
.text._Z19threedp3_likelihoodPfS_fiii:
[----:B------:R-:W-:Y:S08]  /*0000*/  LDC R1, c[0x0][0x37c] ;  /* 0x0000df00ff017b82 */ /* 0x000ff00000000800 */
[----:B------:R-:W0:Y:S01]  /*0010*/  S2UR UR7, SR_CTAID.Y ;  /* 0x00000000000779c3 */ /* 0x000e220000002600 */
[----:B------:R-:W1:Y:S07]  /*0020*/  LDCU.64 UR12, c[0x0][0x358] ;  /* 0x00006b00ff0c77ac */ /* 0x000e6e0008000a00 */
[----:B------:R-:W2:Y:S08]  /*0030*/  S2UR UR14, SR_CTAID.X ;  /* 0x00000000000e79c3 */ /* 0x000eb00000002500 */
[----:B------:R-:W2:Y:S08]  /*0040*/  LDC R6, c[0x0][0x394] ;  /* 0x0000e500ff067b82 */ /* 0x000eb00000000800 */
[----:B------:R-:W3:Y:S01]  /*0050*/  LDC.64 R8, c[0x0][0x388] ;  /* 0x0000e200ff087b82 */ /* 0x000ee20000000a00 */
[----:B0-----:R-:W-:Y:S01]  /*0060*/  USHF.L.U32 UR10, UR7, 0x2, URZ ;  /* 0x00000002070a7899 */ /* 0x001fe200080006ff */
[----:B------:R-:W0:Y:S01]  /*0070*/  S2R R4, SR_TID.X ;  /* 0x0000000000047919 */ /* 0x000e220000002100 */
[----:B------:R-:W4:Y:S01]  /*0080*/  LDCU.64 UR8, c[0x0][0x380] ;  /* 0x00007000ff0877ac */ /* 0x000f220008000a00 */
[----:B--2---:R-:W-:-:S05]  /*0090*/  IMAD R0, R6, UR14, RZ ;  /* 0x0000000e06007c24 */ /* 0x004fca000f8e02ff */
[----:B------:R-:W-:-:S05]  /*00a0*/  LEA R3, R0, UR10, 0x2 ;  /* 0x0000000a00037c11 */ /* 0x000fca000f8e10ff */
[----:B---3--:R-:W-:-:S05]  /*00b0*/  IMAD.WIDE R8, R3, 0x4, R8 ;  /* 0x0000000403087825 */ /* 0x008fca00078e0208 */
[----:B-1----:R1:W5:Y:S04]  /*00c0*/  LDG.E R2, desc[UR12][R8.64] ;  /* 0x0000000c08027981 */ /* 0x002368000c1e1900 */
[----:B------:R1:W5:Y:S04]  /*00d0*/  LDG.E R3, desc[UR12][R8.64+0x4] ;  /* 0x0000040c08037981 */ /* 0x000368000c1e1900 */
[----:B------:R1:W5:Y:S01]  /*00e0*/  LDG.E R7, desc[UR12][R8.64+0x8] ;  /* 0x0000080c08077981 */ /* 0x000362000c1e1900 */
[----:B----4-:R-:W-:Y:S01]  /*00f0*/  UIADD3 UR8, UP0, UPT, UR8, 0x4, URZ ;  /* 0x0000000408087890 */ /* 0x010fe2000ff1e0ff */
[----:B------:R-:W-:Y:S01]  /*0100*/  SHF.L.U32 R6, R6, 0x2, RZ ;  /* 0x0000000206067819 */ /* 0x000fe200000006ff */
[----:B------:R-:W-:Y:S01]  /*0110*/  UIADD3 UR4, UPT, UPT, UR14, -0x5, URZ ;  /* 0xfffffffb0e047890 */ /* 0x000fe2000fffe0ff */
[----:B------:R-:W0:Y:S01]  /*0120*/  S2R R5, SR_TID.Y ;  /* 0x0000000000057919 */ /* 0x000e220000002200 */
[----:B------:R-:W-:Y:S01]  /*0130*/  UIADD3.X UR9, UPT, UPT, URZ, UR9, URZ, UP0, !UPT ;  /* 0x00000009ff097290 */ /* 0x000fe200087fe4ff */
[----:B0-----:R-:W-:-:S02]  /*0140*/  IMAD R4, R4, R5, RZ ;  /* 0x0000000504047224 */ /* 0x001fc400078e02ff */
[----:B-1----:R-:W-:-:S09]  /*0150*/  HFMA2 R5, -RZ, RZ, 0, 0 ;  /* 0x00000000ff057431 */ /* 0x002fd200000001ff */
.L_x_12:
[----:B------:R-:W0:Y:S01]  /*0160*/  LDC R9, c[0x0][0x398] ;  /* 0x0000e600ff097b82 */ /* 0x000e220000000800 */
[----:B------:R-:W1:Y:S01]  /*0170*/  LDCU UR17, c[0x0][0x398] ;  /* 0x00007300ff1177ac */ /* 0x000e620008000800 */
[----:B------:R-:W2:Y:S01]  /*0180*/  LDCU UR16, c[0x0][0x394] ;  /* 0x00007280ff1077ac */ /* 0x000ea20008000800 */
[----:B------:R-:W3:Y:S01]  /*0190*/  LDCU UR15, c[0x0][0x390] ;  /* 0x00007200ff0f77ac */ /* 0x000ee20008000800 */
[----:B------:R-:W-:Y:S01]  /*01a0*/  UMOV UR11, 0xfffffffb ;  /* 0xfffffffb000b7882 */ /* 0x000fe20000000000 */
[----:B------:R-:W-:Y:S01]  /*01b0*/  UMOV UR5, UR7 ;  /* 0x0000000700057c82 */ /* 0x000fe20008000000 */
[----:B0-----:R-:W-:-:S04]  /*01c0*/  IMAD R9, R4, R9, UR4 ;  /* 0x0000000404097e24 */ /* 0x001fc8000f8e0209 */
[----:B------:R-:W-:-:S05]  /*01d0*/  IMAD R9, R6, R9, UR10 ;  /* 0x0000000a06097e24 */ /* 0x000fca000f8e0209 */
[----:B-123--:R-:W-:-:S07]  /*01e0*/  IADD3 R8, PT, PT, R9, -0x14, RZ ;  /* 0xffffffec09087810 */ /* 0x00efce0007ffe0ff */
.L_x_11:
[----:B------:R-:W-:Y:S02]  /*01f0*/  UIADD3 UR6, UPT, UPT, UR5, -0x5, URZ ;  /* 0xfffffffb05067890 */ /* 0x000fe4000fffe0ff */
[----:B------:R-:W-:Y:S02]  /*0200*/  UIADD3 UR11, UPT, UPT, UR11, 0x1, URZ ;  /* 0x000000010b0b7890 */ /* 0x000fe4000fffe0ff */
[----:B------:R-:W-:Y:S02]  /*0210*/  UISETP.GE.AND UP0, UPT, UR6, UR16, UPT ;  /* 0x000000100600728c */ /* 0x000fe4000bf06270 */
[----:B------:R-:W-:Y:S02]  /*0220*/  ULOP3.LUT UR6, UR6, UR4, URZ, 0xfc, !UPT ;  /* 0x0000000406067292 */ /* 0x000fe4000f8efcff */
[----:B------:R-:W-:Y:S02]  /*0230*/  UISETP.GE.OR UP0, UPT, UR4, UR17, UP0 ;  /* 0x000000110400728c */ /* 0x000fe40008706670 */
[----:B------:R-:W-:-:S02]  /*0240*/  UISETP.NE.AND UP1, UPT, UR11, 0x6, UPT ;  /* 0x000000060b00788c */ /* 0x000fc4000bf25270 */
[----:B------:R-:W-:-:S09]  /*0250*/  UISETP.LT.OR UP0, UPT, UR6, URZ, UP0 ;  /* 0x000000ff0600728c */ /* 0x000fd20008701670 */
[----:B------:R-:W-:Y:S05]  /*0260*/  BRA.U UP0, `(.L_x_0) ;  /* 0x0000000d00d07547 */ /* 0x000fea000b800000 */
[----:B------:R-:W-:Y:S02]  /*0270*/  MOV R10, UR8 ;  /* 0x00000008000a7c02 */ /* 0x000fe40008000f00 */
[----:B------:R-:W-:-:S03]  /*0280*/  MOV R11, UR9 ;  /* 0x00000009000b7c02 */ /* 0x000fc60008000f00 */
[----:B------:R-:W-:-:S05]  /*0290*/  IMAD.WIDE R12, R8, 0x4, R10 ;  /* 0x00000004080c7825 */ /* 0x000fca00078e020a */
[----:B------:R-:W2:Y:S01]  /*02a0*/  LDG.E R0, desc[UR12][R12.64+0x4] ;  /* 0x0000040c0c007981 */ /* 0x000ea2000c1e1900 */
[----:B------:R-:W-:Y:S01]  /*02b0*/  BSSY.RECONVERGENT B0, `(.L_x_0) ;  /* 0x00000ef000007945 */ /* 0x000fe20003800200 */
[----:B--2---:R-:W-:-:S04]  /*02c0*/  FSETP.GT.AND P0, PT, R0, RZ, PT ;  /* 0x000000ff0000720b */ /* 0x004fc80003f04000 */
[----:B-----5:R-:W-:-:S13]  /*02d0*/  FSETP.LEU.OR P0, PT, R7, RZ, !P0 ;  /* 0x000000ff0700720b */ /* 0x020fda000470b400 */
[----:B------:R-:W-:Y:S05]  /*02e0*/  @P0 BRA `(.L_x_1) ;  /* 0x0000000c00ac0947 */ /* 0x000fea0003800000 */
[----:B------:R-:W2:Y:S04]  /*02f0*/  LDG.E R9, desc[UR12][R12.64+-0x4] ;  /* 0xfffffc0c0c097981 */ /* 0x000ea8000c1e1900 */
[----:B------:R-:W3:Y:S01]  /*0300*/  LDG.E R14, desc[UR12][R12.64] ;  /* 0x0000000c0c0e7981 */ /* 0x000ee2000c1e1900 */
[----:B------:R-:W-:Y:S01]  /*0310*/  FADD R0, -R7, R0 ;  /* 0x0000000007007221 */ /* 0x000fe20000000100 */
[----:B------:R-:W-:Y:S01]  /*0320*/  BSSY.RECONVERGENT B1, `(.L_x_2) ;  /* 0x0000049000017945 */ /* 0x000fe20003800200 */
[----:B------:R-:W-:-:S03]  /*0330*/  MOV R11, 0x3f800000 ;  /* 0x3f800000000b7802 */ /* 0x000fc60000000f00 */
[----:B------:R-:W-:Y:S01]  /*0340*/  FSETP.NEU.AND P1, PT, R0, 1, PT ;  /* 0x3f8000000000780b */ /* 0x000fe20003f2d000 */
[----:B--2---:R-:W-:Y:S01]  /*0350*/  FADD R10, -R2, R9 ;  /* 0x00000009020a7221 */ /* 0x004fe20000000100 */
[----:B---3--:R-:W-:-:S04]  /*0360*/  FADD R9, -R3, R14 ;  /* 0x0000000e03097221 */ /* 0x008fc80000000100 */
[----:B------:R-:W-:Y:S02]  /*0370*/  FSETP.NEU.AND P0, PT, R10, 1, PT ;  /* 0x3f8000000a00780b */ /* 0x000fe40003f0d000 */
[----:B------:R-:W-:-:S11]  /*0380*/  FSETP.NEU.AND P2, PT, R9, 1, PT ;  /* 0x3f8000000900780b */ /* 0x000fd60003f4d000 */
[----:B------:R-:W-:Y:S05]  /*0390*/  @!P0 BRA `(.L_x_3) ;  /* 0x0000000400048947 */ /* 0x000fea0003800000 */
[----:B------:R-:W-:-:S13]  /*03a0*/  FSETP.NAN.AND P0, PT, |R10|, |R10|, PT ;  /* 0x4000000a0a00720b */ /* 0x000fda0003f08200 */
[----:B------:R-:W-:Y:S01]  /*03b0*/  @P0 FADD R11, R10, 2 ;  /* 0x400000000a0b0421 */ /* 0x000fe20000000000 */
[----:B------:R-:W-:Y:S06]  /*03c0*/  @P0 BRA `(.L_x_3) ;  /* 0x0000000000f80947 */ /* 0x000fec0003800000 */
[C---:B------:R-:W-:Y:S01]  /*03d0*/  FMUL R11, |R10|.reuse, 16777216 ;  /* 0x4b8000000a0b7820 */ /* 0x040fe20000400200 */
[----:B------:R-:W-:Y:S01]  /*03e0*/  FSETP.GEU.AND P0, PT, |R10|, 1.175494350822287508e-38, PT ;  /* 0x008000000a00780b */ /* 0x000fe20003f0e200 */
[----:B------:R-:W-:-:S03]  /*03f0*/  HFMA2 R18, -RZ, RZ, 0.771484375, 0.21533203125 ;  /* 0x3a2c32e4ff127431 */ /* 0x000fc600000001ff */
[----:B------:R-:W-:Y:S02]  /*0400*/  FSEL R11, R11, |R10|, !P0 ;  /* 0x4000000a0b0b7208 */ /* 0x000fe40004000000 */
[----:B------:R-:W-:Y:S02]  /*0410*/  FSEL R13, RZ, -24, P0 ;  /* 0xc1c00000ff0d7808 */ /* 0x000fe40000000000 */
[----:B------:R-:W-:Y:S02]  /*0420*/  IADD3 R12, PT, PT, R11, -0x3f3504f3, RZ ;  /* 0xc0cafb0d0b0c7810 */ /* 0x000fe40007ffe0ff */
[----:B------:R-:W-:Y:S02]  /*0430*/  FSETP.NEU.AND P0, PT, |R10|, +INF , PT ;  /* 0x7f8000000a00780b */ /* 0x000fe40003f0d200 */
[----:B------:R-:W-:Y:S02]  /*0440*/  LOP3.LUT R12, R12, 0xff800000, RZ, 0xc0, !PT ;  /* 0xff8000000c0c7812 */ /* 0x000fe400078ec0ff */
[----:B------:R-:W-:-:S02]  /*0450*/  FSETP.NEU.AND P0, PT, R10, RZ, P0 ;  /* 0x000000ff0a00720b */ /* 0x000fc4000070d000 */
[-C--:B------:R-:W-:Y:S02]  /*0460*/  IADD3 R11, PT, PT, R11, -R12.reuse, RZ ;  /* 0x8000000c0b0b7210 */ /* 0x080fe40007ffe0ff */
[----:B------:R-:W-:-:S03]  /*0470*/  I2FP.F32.S32 R12, R12 ;  /* 0x0000000c000c7245 */ /* 0x000fc60000201400 */
[C---:B------:R-:W-:Y:S01]  /*0480*/  FADD R15, R11.reuse, 1 ;  /* 0x3f8000000b0f7421 */ /* 0x040fe20000000000 */
[----:B------:R-:W-:-:S04]  /*0490*/  FADD R16, R11, -1 ;  /* 0xbf8000000b107421 */ /* 0x000fc80000000000 */
[----:B------:R-:W-:Y:S01]  /*04a0*/  FADD R14, R16, R16 ;  /* 0x00000010100e7221 */ /* 0x000fe20000000000 */
[----:B------:R-:W0:Y:S01]  /*04b0*/  MUFU.RCP R15, R15 ;  /* 0x0000000f000f7308 */ /* 0x000e220000001000 */
[----:B------:R-:W-:Y:S02]  /*04c0*/  @!P0 FADD R10, R10, R10 ;  /* 0x0000000a0a0a8221 */ /* 0x000fe40000000000 */
[----:B0-----:R-:W-:Y:S01]  /*04d0*/  FMUL R11, R15, R14 ;  /* 0x0000000e0f0b7220 */ /* 0x001fe20000400000 */
[----:B------:R-:W-:-:S03]  /*04e0*/  FFMA R14, R12, 1.1920928955078125e-07, R13 ;  /* 0x340000000c0e7823 */ /* 0x000fc6000000000d */
[----:B------:R-:W-:Y:S01]  /*04f0*/  FADD R17, R16, -R11 ;  /* 0x8000000b10117221 */ /* 0x000fe20000000000 */
[CC--:B------:R-:W-:Y:S01]  /*0500*/  FMUL R13, R11.reuse, R11.reuse ;  /* 0x0000000b0b0d7220 */ /* 0x0c0fe20000400000 */
[----:B------:R-:W-:Y:S02]  /*0510*/  FFMA R12, R11, 1.4426950216293334961, R14 ;  /* 0x3fb8aa3b0b0c7823 */ /* 0x000fe4000000000e */
[----:B------:R-:W-:Y:S01]  /*0520*/  FADD R17, R17, R17 ;  /* 0x0000001111117221 */ /* 0x000fe20000000000 */
[C---:B------:R-:W-:Y:S01]  /*0530*/  FFMA R18, R13.reuse, R18, 0.0032181653659790754318 ;  /* 0x3b52e7db0d127423 */ /* 0x040fe20000000012 */
[----:B------:R-:W-:Y:S02]  /*0540*/  FADD R14, R14, -R12 ;  /* 0x8000000c0e0e7221 */ /* 0x000fe40000000000 */
[----:B------:R-:W-:Y:S01]  /*0550*/  FFMA R16, R16, -R11, R17 ;  /* 0x8000000b10107223 */ /* 0x000fe20000000011 */
[----:B------:R-:W-:Y:S01]  /*0560*/  FFMA R18, R13, R18, 0.018033718690276145935 ;  /* 0x3c93bb730d127423 */ /* 0x000fe20000000012 */
[----:B------:R-:W-:-:S02]  /*0570*/  FFMA R17, R11, 1.4426950216293334961, R14 ;  /* 0x3fb8aa3b0b117823 */ /* 0x000fc4000000000e */
[----:B------:R-:W-:Y:S01]  /*0580*/  FMUL R16, R15, R16 ;  /* 0x000000100f107220 */ /* 0x000fe20000400000 */
[----:B------:R-:W-:-:S03]  /*0590*/  FFMA R18, R13, R18, 0.12022458761930465698 ;  /* 0x3df6384f0d127423 */ /* 0x000fc60000000012 */
[----:B------:R-:W-:Y:S01]  /*05a0*/  FFMA R14, R16, 1.4426950216293334961, R17 ;  /* 0x3fb8aa3b100e7823 */ /* 0x000fe20000000011 */
[----:B------:R-:W-:-:S03]  /*05b0*/  FMUL R18, R13, R18 ;  /* 0x000000120d127220 */ /* 0x000fc60000400000 */
[----:B------:R-:W-:Y:S01]  /*05c0*/  FFMA R15, R11, 1.9251366722983220825e-08, R14 ;  /* 0x32a55e340b0f7823 */ /* 0x000fe2000000000e */
[----:B------:R-:W-:-:S04]  /*05d0*/  FMUL R13, R18, 3 ;  /* 0x40400000120d7820 */ /* 0x000fc80000400000 */
[----:B------:R-:W-:Y:S01]  /*05e0*/  FFMA R13, R16, R13, R15 ;  /* 0x0000000d100d7223 */ /* 0x000fe2000000000f */
[----:B------:R-:W-:-:S03]  /*05f0*/  MOV R16, 0x391fcb8e ;  /* 0x391fcb8e00107802 */ /* 0x000fc60000000f00 */
[----:B------:R-:W-:-:S04]  /*0600*/  FFMA R13, R11, R18, R13 ;  /* 0x000000120b0d7223 */ /* 0x000fc8000000000d */
[----:B------:R-:W-:-:S04]  /*0610*/  FADD R11, R12, R13 ;  /* 0x0000000d0c0b7221 */ /* 0x000fc80000000000 */
[----:B------:R-:W-:Y:S01]  /*0620*/  FMUL R14, R11, 2 ;  /* 0x400000000b0e7820 */ /* 0x000fe20000400000 */
[----:B------:R-:W-:-:S03]  /*0630*/  FADD R12, -R12, R11 ;  /* 0x0000000b0c0c7221 */ /* 0x000fc60000000100 */
[----:B------:R-:W0:Y:S01]  /*0640*/  FRND R15, R14 ;  /* 0x0000000e000f7307 */ /* 0x000e220000201000 */
[----:B------:R-:W-:Y:S01]  /*0650*/  FADD R12, R13, -R12 ;  /* 0x8000000c0d0c7221 */ /* 0x000fe20000000000 */
[----:B------:R-:W-:Y:S01]  /*0660*/  FFMA R11, R11, 2, -R14 ;  /* 0x400000000b0b7823 */ /* 0x000fe2000000080e */
[----:B------:R-:W-:-:S03]  /*0670*/  FSETP.GT.AND P4, PT, |R14|, 152, PT ;  /* 0x431800000e00780b */ /* 0x000fc60003f84200 */
[----:B------:R-:W-:Y:S02]  /*0680*/  FFMA R12, R12, 2, R11 ;  /* 0x400000000c0c7823 */ /* 0x000fe4000000000b */
[----:B------:R-:W1:Y:S01]  /*0690*/  F2I.NTZ R13, R14 ;  /* 0x0000000e000d7305 */ /* 0x000e620000203100 */
[----:B0-----:R-:W-:Y:S01]  /*06a0*/  FADD R11, R14, -R15 ;  /* 0x8000000f0e0b7221 */ /* 0x001fe20000000000 */
[----:B------:R-:W-:-:S03]  /*06b0*/  FSETP.GT.AND P3, PT, R15, RZ, PT ;  /* 0x000000ff0f00720b */ /* 0x000fc60003f64000 */
[----:B------:R-:W-:-:S04]  /*06c0*/  FADD R11, R11, R12 ;  /* 0x0000000c0b0b7221 */ /* 0x000fc80000000000 */
[----:B------:R-:W-:-:S04]  /*06d0*/  FFMA R12, R11, R16, 0.0013391353422775864601 ;  /* 0x3aaf85ed0b0c7423 */ /* 0x000fc80000000010 */
[----:B------:R-:W-:-:S04]  /*06e0*/  FFMA R12, R11, R12, 0.0096188392490148544312 ;  /* 0x3c1d98560b0c7423 */ /* 0x000fc8000000000c */
[----:B------:R-:W-:-:S04]  /*06f0*/  FFMA R12, R11, R12, 0.055503588169813156128 ;  /* 0x3d6357bb0b0c7423 */ /* 0x000fc8000000000c */
[C---:B------:R-:W-:Y:S01]  /*0700*/  FFMA R16, R11.reuse, R12, 0.24022644758224487305 ;  /* 0x3e75fdec0b107423 */ /* 0x040fe2000000000c */
[----:B------:R-:W-:Y:S02]  /*0710*/  SEL R12, RZ, 0x83000000, P3 ;  /* 0x83000000ff0c7807 */ /* 0x000fe40001800000 */
[----:B------:R-:W-:Y:S01]  /*0720*/  FSETP.GEU.AND P3, PT, R14, RZ, PT ;  /* 0x000000ff0e00720b */ /* 0x000fe20003f6e000 */
[----:B------:R-:W-:Y:S01]  /*0730*/  FFMA R16, R11, R16, 0.69314718246459960938 ;  /* 0x3f3172180b107423 */ /* 0x000fe20000000010 */
[----:B------:R-:W-:Y:S02]  /*0740*/  IADD3 R15, PT, PT, R12, 0x7f000000, RZ ;  /* 0x7f0000000c0f7810 */ /* 0x000fe40007ffe0ff */
[----:B-1----:R-:W-:Y:S01]  /*0750*/  LEA R13, R13, -R12, 0x17 ;  /* 0x8000000c0d0d7211 */ /* 0x002fe200078eb8ff */
[----:B------:R-:W-:Y:S01]  /*0760*/  FFMA R16, R11, R16, 1 ;  /* 0x3f8000000b107423 */ /* 0x000fe20000000010 */
[----:B------:R-:W-:-:S03]  /*0770*/  FSEL R11, RZ, +INF , !P3 ;  /* 0x7f800000ff0b7808 */ /* 0x000fc60005800000 */
[----:B------:R-:W-:-:S04]  /*0780*/  FMUL R16, R15, R16 ;  /* 0x000000100f107220 */ /* 0x000fc80000400000 */
[----:B------:R-:W-:Y:S01]  /*0790*/  @!P4 FMUL R11, R13, R16 ;  /* 0x000000100d0bc220 */ /* 0x000fe20000400000 */
[----:B------:R-:W-:-:S07]  /*07a0*/  @!P0 LOP3.LUT R11, R10, 0x7fffffff, RZ, 0xc0, !PT ;  /* 0x7fffffff0a0b8812 */ /* 0x000fce00078ec0ff */
.L_x_3:
[----:B------:R-:W-:Y:S05]  /*07b0*/  BSYNC.RECONVERGENT B1 ;  /* 0x0000000000017941 */ /* 0x000fea0003800200 */
.L_x_2:
[----:B------:R-:W-:Y:S01]  /*07c0*/  BSSY.RECONVERGENT B1, `(.L_x_4) ;  /* 0x0000044000017945 */ /* 0x000fe20003800200 */
[----:B------:R-:W-:-:S03]  /*07d0*/  HFMA2 R10, -RZ, RZ, 1.875, 0 ;  /* 0x3f800000ff0a7431 */ /* 0x000fc600000001ff */
[----:B------:R-:W-:Y:S05]  /*07e0*/  @!P2 BRA `(.L_x_5) ;  /* 0x000000040004a947 */ /* 0x000fea0003800000 */
[----:B------:R-:W-:-:S13]  /*07f0*/  FSETP.NAN.AND P0, PT, |R9|, |R9|, PT ;  /* 0x400000090900720b */ /* 0x000fda0003f08200 */
[----:B------:R-:W-:Y:S01]  /*0800*/  @P0 FADD R10, R9, 2 ;  /* 0x40000000090a0421 */ /* 0x000fe20000000000 */
[----:B------:R-:W-:Y:S06]  /*0810*/  @P0 BRA `(.L_x_5) ;  /* 0x0000000000f80947 */ /* 0x000fec0003800000 */
[C---:B------:R-:W-:Y:S01]  /*0820*/  FMUL R10, |R9|.reuse, 16777216 ;  /* 0x4b800000090a7820 */ /* 0x040fe20000400200 */
[----:B------:R-:W-:Y:S02]  /*0830*/  FSETP.GEU.AND P0, PT, |R9|, 1.175494350822287508e-38, PT ;  /* 0x008000000900780b */ /* 0x000fe40003f0e200 */
[----:B------:R-:W-:Y:S02]  /*0840*/  MOV R19, 0x3a2c32e4 ;  /* 0x3a2c32e400137802 */ /* 0x000fe40000000f00 */
[----:B------:R-:W-:-:S04]  /*0850*/  FSEL R10, R10, |R9|, !P0 ;  /* 0x400000090a0a7208 */ /* 0x000fc80004000000 */
[----:B------:R-:W-:-:S04]  /*0860*/  IADD3 R12, PT, PT, R10, -0x3f3504f3, RZ ;  /* 0xc0cafb0d0a0c7810 */ /* 0x000fc80007ffe0ff */
[----:B------:R-:W-:Y:S02]  /*0870*/  LOP3.LUT R13, R12, 0xff800000, RZ, 0xc0, !PT ;  /* 0xff8000000c0d7812 */ /* 0x000fe400078ec0ff */
[----:B------:R-:W-:Y:S02]  /*0880*/  FSEL R12, RZ, -24, P0 ;  /* 0xc1c00000ff0c7808 */ /* 0x000fe40000000000 */
[-C--:B------:R-:W-:Y:S02]  /*0890*/  IADD3 R10, PT, PT, R10, -R13.reuse, RZ ;  /* 0x8000000d0a0a7210 */ /* 0x080fe40007ffe0ff */
[----:B------:R-:W-:Y:S02]  /*08a0*/  I2FP.F32.S32 R13, R13 ;  /* 0x0000000d000d7245 */ /* 0x000fe40000201400 */
[----:B------:R-:W-:Y:S01]  /*08b0*/  FSETP.NEU.AND P0, PT, |R9|, +INF , PT ;  /* 0x7f8000000900780b */ /* 0x000fe20003f0d200 */
[C---:B------:R-:W-:Y:S01]  /*08c0*/  FADD R14, R10.reuse, 1 ;  /* 0x3f8000000a0e7421 */ /* 0x040fe20000000000 */
[----:B------:R-:W-:Y:S01]  /*08d0*/  FADD R15, R10, -1 ;  /* 0xbf8000000a0f7421 */ /* 0x000fe20000000000 */
[----:B------:R-:W-:Y:S01]  /*08e0*/  FFMA R13, R13, 1.1920928955078125e-07, R12 ;  /* 0x340000000d0d7823 */ /* 0x000fe2000000000c */
[----:B------:R-:W-:-:S02]  /*08f0*/  FSETP.NEU.AND P0, PT, R9, RZ, P0 ;  /* 0x000000ff0900720b */ /* 0x000fc4000070d000 */
[----:B------:R-:W-:Y:S01]  /*0900*/  FADD R17, R15, R15 ;  /* 0x0000000f0f117221 */ /* 0x000fe20000000000 */
[----:B------:R-:W0:Y:S10]  /*0910*/  MUFU.RCP R14, R14 ;  /* 0x0000000e000e7308 */ /* 0x000e340000001000 */
[----:B------:R-:W-:Y:S01]  /*0920*/  @!P0 FADD R9, R9, R9 ;  /* 0x0000000909098221 */ /* 0x000fe20000000000 */
[----:B0-----:R-:W-:-:S04]  /*0930*/  FMUL R10, R14, R17 ;  /* 0x000000110e0a7220 */ /* 0x001fc80000400000 */
        /* <DEDUP_REMOVED lines=15> */
[----:B------:R-:W-:-:S04]  /*0a30*/  FFMA R14, R15, R14, R16 ;  /* 0x0000000e0f0e7223 */ /* 0x000fc80000000010 */
[----:B------:R-:W-:-:S04]  /*0a40*/  FFMA R17, R10, R17, R14 ;  /* 0x000000110a117223 */ /* 0x000fc8000000000e */
[----:B------:R-:W-:-:S04]  /*0a50*/  FADD R13, R12, R17 ;  /* 0x000000110c0d7221 */ /* 0x000fc80000000000 */
[----:B------:R-:W-:Y:S01]  /*0a60*/  FMUL R10, R13, 2 ;  /* 0x400000000d0a7820 */ /* 0x000fe20000400000 */
[----:B------:R-:W-:-:S03]  /*0a70*/  FADD R12, -R12, R13 ;  /* 0x0000000d0c0c7221 */ /* 0x000fc60000000100 */
[----:B------:R-:W0:Y:S01]  /*0a80*/  FRND R15, R10 ;  /* 0x0000000a000f7307 */ /* 0x000e220000201000 */
[----:B------:R-:W-:Y:S01]  /*0a90*/  FADD R12, R17, -R12 ;  /* 0x8000000c110c7221 */ /* 0x000fe20000000000 */
[----:B------:R-:W-:Y:S01]  /*0aa0*/  FFMA R13, R13, 2, -R10 ;  /* 0x400000000d0d7823 */ /* 0x000fe2000000080a */
[----:B------:R-:W-:Y:S01]  /*0ab0*/  HFMA2 R17, -RZ, RZ, 0.64013671875, -15.109375 ;  /* 0x391fcb8eff117431 */ /* 0x000fe200000001ff */
[----:B------:R-:W-:Y:S02]  /*0ac0*/  FSETP.GT.AND P3, PT, |R10|, 152, PT ;  /* 0x431800000a00780b */ /* 0x000fe40003f64200 */
        /* <DEDUP_REMOVED lines=8> */
[----:B------:R-:W-:Y:S01]  /*0b50*/  FFMA R15, R12, R13, 0.24022644758224487305 ;  /* 0x3e75fdec0c0f7423 */ /* 0x000fe2000000000d */
        /* <DEDUP_REMOVED lines=10> */
.L_x_5:
[----:B------:R-:W-:Y:S05]  /*0c00*/  BSYNC.RECONVERGENT B1 ;  /* 0x0000000000017941 */ /* 0x000fea0003800200 */
.L_x_4:
[----:B------:R-:W-:Y:S01]  /*0c10*/  BSSY.RECONVERGENT B1, `(.L_x_6) ;  /* 0x0000045000017945 */ /* 0x000fe20003800200 */
[----:B------:R-:W-:Y:S01]  /*0c20*/  FADD R11, R10, R11 ;  /* 0x0000000b0a0b7221 */ /* 0x000fe20000000000 */
[----:B------:R-:W-:Y:S02]  /*0c30*/  MOV R10, 0x3f800000 ;  /* 0x3f800000000a7802 */ /* 0x000fe40000000f00 */
        /* <DEDUP_REMOVED lines=66> */
.L_x_7:
[----:B------:R-:W-:Y:S05]  /*1060*/  BSYNC.RECONVERGENT B1 ;  /* 0x0000000000017941 */ /* 0x000fea0003800200 */
.L_x_6:
[----:B------:R-:W-:Y:S01]  /*1070*/  FADD R9, R11, R10 ;  /* 0x0000000a0b097221 */ /* 0x000fe20000000000 */
[----:B------:R-:W-:Y:S03]  /*1080*/  BSSY.RECONVERGENT B1, `(.L_x_8) ;  /* 0x000000d000017945 */ /* 0x000fe60003800200 */
[----:B------:R0:W1:Y:S01]  /*1090*/  MUFU.RSQ R10, R9 ;  /* 0x00000009000a7308 */ /* 0x0000620000001400 */
[----:B------:R-:W-:-:S04]  /*10a0*/  IADD3 R0, PT, PT, R9, -0xd000000, RZ ;  /* 0xf300000009007810 */ /* 0x000fc80007ffe0ff */
[----:B------:R-:W-:-:S13]  /*10b0*/  ISETP.GT.U32.AND P0, PT, R0, 0x727fffff, PT ;  /* 0x727fffff0000780c */ /* 0x000fda0003f04070 */
[----:B01----:R-:W-:Y:S05]  /*10c0*/  @!P0 BRA `(.L_x_9) ;  /* 0x0000000000108947 */ /* 0x003fea0003800000 */
[----:B------:R-:W-:-:S07]  /*10d0*/  MOV R14, 0x10f0 ;  /* 0x000010f0000e7802 */ /* 0x000fce0000000f00 */
[----:B------:R-:W-:Y:S05]  /*10e0*/  CALL.REL.NOINC `($__internal_0_$__cuda_sm20_sqrt_rn_f32_slowpath) ;  /* 0x0000000000747944 */ /* 0x000fea0003c00000 */
[----:B------:R-:W-:Y:S01]  /*10f0*/  MOV R0, R9 ;  /* 0x0000000900007202 */ /* 0x000fe20000000f00 */
[----:B------:R-:W-:Y:S06]  /*1100*/  BRA `(.L_x_10) ;  /* 0x0000000000107947 */ /* 0x000fec0003800000 */
.L_x_9:
[----:B------:R-:W-:Y:S01]  /*1110*/  FMUL.FTZ R0, R9, R10 ;  /* 0x0000000a09007220 */ /* 0x000fe20000410000 */
[----:B------:R-:W-:-:S03]  /*1120*/  FMUL.FTZ R10, R10, 0.5 ;  /* 0x3f0000000a0a7820 */ /* 0x000fc60000410000 */
[----:B------:R-:W-:-:S04]  /*1130*/  FFMA R9, -R0, R0, R9 ;  /* 0x0000000000097223 */ /* 0x000fc80000000109 */
[----:B------:R-:W-:-:S07]  /*1140*/  FFMA R0, R9, R10, R0 ;  /* 0x0000000a09007223 */ /* 0x000fce0000000000 */
.L_x_10:
[----:B------:R-:W-:Y:S05]  /*1150*/  BSYNC.RECONVERGENT B1 ;  /* 0x0000000000017941 */ /* 0x000fea0003800200 */
.L_x_8:
[----:B------:R-:W-:Y:S02]  /*1160*/  FSETP.GEU.AND P0, PT, R0, UR15, PT ;  /* 0x0000000f00007c0b */ /* 0x000fe4000bf0e000 */
[----:B------:R-:W-:-:S11]  /*1170*/  IADD3 R0, PT, PT, R5, 0x1, RZ ;  /* 0x0000000105007810 */ /* 0x000fd60007ffe0ff */
[----:B------:R-:W-:-:S04]  /*1180*/  @P0 IADD3 R0, PT, PT, R5, RZ, RZ ;  /* 0x000000ff05000210 */ /* 0x000fc80007ffe0ff */
[----:B------:R-:W-:-:S07]  /*1190*/  MOV R5, R0 ;  /* 0x0000000000057202 */ /* 0x000fce0000000f00 */
.L_x_1:
[----:B------:R-:W-:Y:S05]  /*11a0*/  BSYNC.RECONVERGENT B0 ;  /* 0x0000000000007941 */ /* 0x000fea0003800200 */
.L_x_0:
[----:B------:R-:W-:Y:S01]  /*11b0*/  IADD3 R8, PT, PT, R8, 0x4, RZ ;  /* 0x0000000408087810 */ /* 0x000fe20007ffe0ff */
[----:B------:R-:W-:Y:S01]  /*11c0*/  UIADD3 UR5, UPT, UPT, UR5, 0x1, URZ ;  /* 0x0000000105057890 */ /* 0x000fe2000fffe0ff */
[----:B------:R-:W-:Y:S11]  /*11d0*/  BRA.U UP1, `(.L_x_11) ;  /* 0xfffffff101047547 */ /* 0x000ff6000b83ffff */
[----:B------:R-:W-:Y:S02]  /*11e0*/  UIADD3 UR6, UPT, UPT, UR14, 0x5, URZ ;  /* 0x000000050e067890 */ /* 0x000fe4000fffe0ff */
[----:B------:R-:W-:Y:S02]  /*11f0*/  UIADD3 UR5, UPT, UPT, UR4, 0x1, URZ ;  /* 0x0000000104057890 */ /* 0x000fe4000fffe0ff */
[----:B------:R-:W-:-:S05]  /*1200*/  UISETP.GE.AND UP0, UPT, UR4, UR6, UPT ;  /* 0x000000060400728c */ /* 0x000fca000bf06270 */
[----:B------:R-:W-:-:S04]  /*1210*/  UMOV UR4, UR5 ;  /* 0x0000000500047c82 */ /* 0x000fc80008000000 */
[----:B------:R-:W-:Y:S05]  /*1220*/  BRA.U !UP0, `(.L_x_12) ;  /* 0xffffffed08cc7547 */ /* 0x000fea000b83ffff */
[----:B-----5:R-:W0:Y:S01]  /*1230*/  LDC R7, c[0x0][0x398] ;  /* 0x0000e600ff077b82 */ /* 0x020e220000000800 */
[----:B------:R-:W-:-:S07]  /*1240*/  I2FP.F32.S32 R5, R5 ;  /* 0x0000000500057245 */ /* 0x000fce0000201400 */
[----:B------:R-:W1:Y:S01]  /*1250*/  LDC.64 R2, c[0x0][0x380] ;  /* 0x0000e000ff027b82 */ /* 0x000e620000000a00 */
[----:B0-----:R-:W-:-:S04]  /*1260*/  IMAD R7, R4, R7, UR14 ;  /* 0x0000000e04077e24 */ /* 0x001fc8000f8e0207 */
[----:B------:R-:W-:-:S05]  /*1270*/  IMAD R7, R6, R7, UR10 ;  /* 0x0000000a06077e24 */ /* 0x000fca000f8e0207 */
[----:B------:R-:W-:-:S05]  /*1280*/  IADD3 R7, PT, PT, R7, 0x3, RZ ;  /* 0x0000000307077810 */ /* 0x000fca0007ffe0ff */
[----:B-1----:R-:W-:-:S05]  /*1290*/  IMAD.WIDE R2, R7, 0x4, R2 ;  /* 0x0000000407027825 */ /* 0x002fca00078e0202 */
[----:B------:R-:W-:Y:S01]  /*12a0*/  STG.E desc[UR12][R2.64], R5 ;  /* 0x0000000502007986 */ /* 0x000fe2000c10190c */
[----:B------:R-:W-:Y:S05]  /*12b0*/  EXIT ;  /* 0x000000000000794d */ /* 0x000fea0003800000 */
        .weak           $__internal_0_$__cuda_sm20_sqrt_rn_f32_slowpath
        .type           $__internal_0_$__cuda_sm20_sqrt_rn_f32_slowpath,@function
        .size           $__internal_0_$__cuda_sm20_sqrt_rn_f32_slowpath,(.L_x_15 - $__internal_0_$__cuda_sm20_sqrt_rn_f32_slowpath)
$__internal_0_$__cuda_sm20_sqrt_rn_f32_slowpath:
[----:B------:R-:W-:-:S13]  /*12c0*/  LOP3.LUT P0, RZ, R9, 0x7fffffff, RZ, 0xc0, !PT ;  /* 0x7fffffff09ff7812 */ /* 0x000fda000780c0ff */
[----:B------:R-:W-:Y:S05]  /*12d0*/  @!P0 BRA `(.L_x_13) ;  /* 0x0000000000448947 */ /* 0x000fea0003800000 */
[----:B------:R-:W-:Y:S02]  /*12e0*/  FSETP.GEU.FTZ.AND P0, PT, R9, RZ, PT ;  /* 0x000000ff0900720b */ /* 0x000fe40003f1e000 */
[----:B------:R-:W-:-:S11]  /*12f0*/  MOV R0, R9 ;  /* 0x0000000900007202 */ /* 0x000fd60000000f00 */
[----:B------:R-:W-:Y:S01]  /*1300*/  @!P0 MOV R9, 0x7fffffff ;  /* 0x7fffffff00098802 */ /* 0x000fe20000000f00 */
[----:B------:R-:W-:Y:S06]  /*1310*/  @!P0 BRA `(.L_x_13) ;  /* 0x0000000000348947 */ /* 0x000fec0003800000 */
[----:B------:R-:W-:-:S13]  /*1320*/  FSETP.GTU.FTZ.AND P0, PT, |R0|, +INF , PT ;  /* 0x7f8000000000780b */ /* 0x000fda0003f1c200 */
[----:B------:R-:W-:Y:S01]  /*1330*/  @P0 FADD.FTZ R9, R0, 1 ;  /* 0x3f80000000090421 */ /* 0x000fe20000010000 */
[----:B------:R-:W-:Y:S06]  /*1340*/  @P0 BRA `(.L_x_13) ;  /* 0x0000000000280947 */ /* 0x000fec0003800000 */
[----:B------:R-:W-:-:S13]  /*1350*/  FSETP.NEU.FTZ.AND P0, PT, |R0|, +INF , PT ;  /* 0x7f8000000000780b */ /* 0x000fda0003f1d200 */
[----:B------:R-:W-:-:S04]  /*1360*/  @P0 FFMA R10, R0, 1.84467440737095516160e+19, RZ ;  /* 0x5f800000000a0823 */ /* 0x000fc800000000ff */
[----:B------:R-:W0:Y:S02]  /*1370*/  @P0 MUFU.RSQ R9, R10 ;  /* 0x0000000a00090308 */ /* 0x000e240000001400 */
[----:B0-----:R-:W-:Y:S01]  /*1380*/  @P0 FMUL.FTZ R11, R10, R9 ;  /* 0x000000090a0b0220 */ /* 0x001fe20000410000 */
[----:B------:R-:W-:Y:S01]  /*1390*/  @P0 FMUL.FTZ R13, R9, 0.5 ;  /* 0x3f000000090d0820 */ /* 0x000fe20000410000 */
[----:B------:R-:W-:Y:S02]  /*13a0*/  @!P0 MOV R9, R0 ;  /* 0x0000000000098202 */ /* 0x000fe40000000f00 */
[----:B------:R-:W-:-:S04]  /*13b0*/  @P0 FADD.FTZ R12, -R11, -RZ ;  /* 0x800000ff0b0c0221 */ /* 0x000fc80000010100 */
[----:B------:R-:W-:-:S04]  /*13c0*/  @P0 FFMA R12, R11, R12, R10 ;  /* 0x0000000c0b0c0223 */ /* 0x000fc8000000000a */
[----:B------:R-:W-:-:S04]  /*13d0*/  @P0 FFMA R12, R12, R13, R11 ;  /* 0x0000000d0c0c0223 */ /* 0x000fc8000000000b */
[----:B------:R-:W-:-:S07]  /*13e0*/  @P0 FMUL.FTZ R9, R12, 2.3283064365386962891e-10 ;  /* 0x2f8000000c090820 */ /* 0x000fce0000410000 */
.L_x_13:
[----:B------:R-:W-:Y:S01]  /*13f0*/  HFMA2 R11, -RZ, RZ, 0, 0 ;  /* 0x00000000ff0b7431 */ /* 0x000fe200000001ff */
[----:B------:R-:W-:-:S04]  /*1400*/  MOV R10, R14 ;  /* 0x0000000e000a7202 */ /* 0x000fc80000000f00 */
[----:B------:R-:W-:Y:S05]  /*1410*/  RET.REL.NODEC R10 `(_Z19threedp3_likelihoodPfS_fiii) ;  /* 0xffffffe80af87950 */ /* 0x000fea0003c3ffff */
.L_x_14:
[----:B------:R-:W-:-:S00]  /*1420*/  BRA `(.L_x_14) ;  /* 0xfffffffc00fc7947 */ /* 0x000fc0000383ffff */
[----:B------:R-:W-:-:S00]  /*1430*/  NOP ;  /* 0x0000000000007918 */ /* 0x000fc00000000000 */
        /* <DEDUP_REMOVED lines=12> */
.L_x_15:


//--------------------- .nv.shared.reserved.0     --------------------------
	.section	.nv.shared.reserved.0,"aw",@nobits
	.weak		__nv_reservedSMEM_offset_0_alias
	.size		__nv_reservedSMEM_offset_0_alias, 0, 64
	.other		__nv_reservedSMEM_offset_0_alias,@"STO_CUDA_RESERVED_SHARED STV_DEFAULT"
__nv_reservedSMEM_offset_0_alias:
	.zero		0
	.zero		64


//--------------------- .nv.constant0._Z19threedp3_likelihoodPfS_fiii --------------------------
	.section	.nv.constant0._Z19threedp3_likelihoodPfS_fiii,"a",@progbits
	.sectionflags	@""
	.align	4
.nv.constant0._Z19threedp3_likelihoodPfS_fiii:
	.zero		928


//--------------------- SYMBOLS --------------------------

	.type		.nv.reservedSmem.offset0,@object
	.size		.nv.reservedSmem.offset0,0x4
